//
// Generated by NVIDIA NVVM Compiler
//
// Compiler Build ID: CL-36424714
// Cuda compilation tools, release 13.0, V13.0.88
// Based on NVVM 20.0.0
//

.version 9.0
.target sm_100
.address_size 64

	// .globl	_Z15transpose_naivePfS_ii
// _ZZ19transpose_optimizedPfS_iiE4tile has been demoted

.visible .entry _Z15transpose_naivePfS_ii(
	.param .u64 .ptr .align 1 _Z15transpose_naivePfS_ii_param_0,
	.param .u64 .ptr .align 1 _Z15transpose_naivePfS_ii_param_1,
	.param .u32 _Z15transpose_naivePfS_ii_param_2,
	.param .u32 _Z15transpose_naivePfS_ii_param_3
)
{
	.reg .pred 	%p<4>;
	.reg .b32 	%r<15>;
	.reg .b32 	%f<2>;
	.reg .b64 	%rd<9>;

	ld.param.u64 	%rd1, [_Z15transpose_naivePfS_ii_param_0];
	ld.param.u64 	%rd2, [_Z15transpose_naivePfS_ii_param_1];
	ld.param.u32 	%r3, [_Z15transpose_naivePfS_ii_param_2];
	ld.param.u32 	%r5, [_Z15transpose_naivePfS_ii_param_3];
	mov.u32 	%r6, %ctaid.x;
	mov.u32 	%r7, %ntid.x;
	mov.u32 	%r8, %tid.x;
	mad.lo.s32 	%r1, %r6, %r7, %r8;
	mov.u32 	%r9, %ctaid.y;
	mov.u32 	%r10, %ntid.y;
	mov.u32 	%r11, %tid.y;
	mad.lo.s32 	%r12, %r9, %r10, %r11;
	setp.ge.s32 	%p1, %r1, %r3;
	setp.ge.s32 	%p2, %r12, %r5;
	or.pred  	%p3, %p1, %p2;
	@%p3 bra 	$L__BB0_2;
	cvta.to.global.u64 	%rd3, %rd1;
	cvta.to.global.u64 	%rd4, %rd2;
	mad.lo.s32 	%r13, %r5, %r1, %r12;
	mul.wide.s32 	%rd5, %r13, 4;
	add.s64 	%rd6, %rd3, %rd5;
	ld.global.f32 	%f1, [%rd6];
	mad.lo.s32 	%r14, %r3, %r12, %r1;
	mul.wide.s32 	%rd7, %r14, 4;
	add.s64 	%rd8, %rd4, %rd7;
	st.global.f32 	[%rd8], %f1;
$L__BB0_2:
	ret;

}
	// .globl	_Z19transpose_optimizedPfS_ii
.visible .entry _Z19transpose_optimizedPfS_ii(
	.param .u64 .ptr .align 1 _Z19transpose_optimizedPfS_ii_param_0,
	.param .u64 .ptr .align 1 _Z19transpose_optimizedPfS_ii_param_1,
	.param .u32 _Z19transpose_optimizedPfS_ii_param_2,
	.param .u32 _Z19transpose_optimizedPfS_ii_param_3
)
{
	.reg .pred 	%p<7>;
	.reg .b32 	%r<25>;
	.reg .b32 	%f<3>;
	.reg .b64 	%rd<9>;
	// demoted variable
	.shared .align 4 .b8 _ZZ19transpose_optimizedPfS_iiE4tile[4224];
	ld.param.u64 	%rd1, [_Z19transpose_optimizedPfS_ii_param_0];
	ld.param.u64 	%rd2, [_Z19transpose_optimizedPfS_ii_param_1];
	ld.param.u32 	%r11, [_Z19transpose_optimizedPfS_ii_param_2];
	ld.param.u32 	%r10, [_Z19transpose_optimizedPfS_ii_param_3];
	mov.u32 	%r12, %ctaid.x;
	shl.b32 	%r1, %r12, 5;
	mov.u32 	%r2, %tid.x;
	add.s32 	%r3, %r1, %r2;
	mov.u32 	%r13, %ctaid.y;
	shl.b32 	%r4, %r13, 5;
	mov.u32 	%r5, %tid.y;
	add.s32 	%r14, %r4, %r5;
	setp.ge.s32 	%p1, %r3, %r10;
	setp.ge.s32 	%p2, %r14, %r11;
	or.pred  	%p3, %p1, %p2;
	@%p3 bra 	$L__BB1_2;
	cvta.to.global.u64 	%rd3, %rd1;
	mad.lo.s32 	%r15, %r10, %r14, %r3;
	mul.wide.s32 	%rd4, %r15, 4;
	add.s64 	%rd5, %rd3, %rd4;
	ld.global.f32 	%f1, [%rd5];
	mov.u32 	%r16, _ZZ19transpose_optimizedPfS_iiE4tile;
	mad.lo.s32 	%r17, %r5, 132, %r16;
	shl.b32 	%r18, %r2, 2;
	add.s32 	%r19, %r17, %r18;
	st.shared.f32 	[%r19], %f1;
$L__BB1_2:
	bar.sync 	0;
	add.s32 	%r7, %r4, %r2;
	add.s32 	%r8, %r1, %r5;
	setp.ge.s32 	%p4, %r7, %r11;
	setp.ge.s32 	%p5, %r8, %r10;
	or.pred  	%p6, %p4, %p5;
	@%p6 bra 	$L__BB1_4;
	mov.u32 	%r20, _ZZ19transpose_optimizedPfS_iiE4tile;
	mad.lo.s32 	%r21, %r2, 132, %r20;
	shl.b32 	%r22, %r5, 2;
	add.s32 	%r23, %r21, %r22;
	ld.shared.f32 	%f2, [%r23];
	mad.lo.s32 	%r24, %r11, %r8, %r7;
	cvta.to.global.u64 	%rd6, %rd2;
	mul.wide.s32 	%rd7, %r24, 4;
	add.s64 	%rd8, %rd6, %rd7;
	st.global.f32 	[%rd8], %f2;
$L__BB1_4:
	ret;

}


// ===== COMPILED SASS (sm_100) =====

	.target	sm_100

	.elftype	@"ET_EXEC"


//--------------------- .note.nv.tkinfo           --------------------------
	.section	.note.nv.tkinfo,"",@"SHT_NOTE"
	.sectionflags	@"SHF_NOTE_NV_TKINFO"
	.tkinfo
        /*0018*/ 	.word	0x00000002
        /*0030*/ 	.string	""
        /*0030*/ 	.string	"ptxas"
        /*0030*/ 	.string	"Cuda compilation tools, release 13.0, V13.0.88"
        /*0030*/ 	.string	"Build cuda_13.0.r13.0/compiler.36424714_0"
        /*0030*/ 	.string	"-arch sm_100 -m 64 "



//--------------------- .note.nv.cuinfo           --------------------------
	.section	.note.nv.cuinfo,"",@"SHT_NOTE"
	.sectionflags	@"SHF_NOTE_NV_CUINFO"
        /*0018*/ 	.short	0x0002
        /*001a*/ 	.short	0x0064
        /*001c*/ 	.short	0x0082
	.zero		2


//--------------------- .nv.info                  --------------------------
	.section	.nv.info,"",@"SHT_CUDA_INFO"
	.align	4


	//----- nvinfo : EIATTR_REGCOUNT
	.align		4
        /*0000*/ 	.byte	0x04, 0x2f
        /*0002*/ 	.short	(.L_1 - .L_0)
	.align		4
.L_0:
        /*0004*/ 	.word	index@(_Z15transpose_naivePfS_ii)
        /*0008*/ 	.word	0x0000000a


	//----- nvinfo : EIATTR_FRAME_SIZE
	.align		4
.L_1:
        /*000c*/ 	.byte	0x04, 0x11
        /*000e*/ 	.short	(.L_3 - .L_2)
	.align		4
.L_2:
        /*0010*/ 	.word	index@(_Z15transpose_naivePfS_ii)
        /*0014*/ 	.word	0x00000000


	//----- nvinfo : EIATTR_REGCOUNT
	.align		4
.L_3:
        /*0018*/ 	.byte	0x04, 0x2f
        /*001a*/ 	.short	(.L_5 - .L_4)
	.align		4
.L_4:
        /*001c*/ 	.word	index@(_Z19transpose_optimizedPfS_ii)
        /*0020*/ 	.word	0x0000000c


	//----- nvinfo : EIATTR_FRAME_SIZE
	.align		4
.L_5:
        /*0024*/ 	.byte	0x04, 0x11
        /*0026*/ 	.short	(.L_7 - .L_6)
	.align		4
.L_6:
        /*0028*/ 	.word	index@(_Z19transpose_optimizedPfS_ii)
        /*002c*/ 	.word	0x00000000


	//----- nvinfo : EIATTR_MIN_STACK_SIZE
	.align		4
.L_7:
        /*0030*/ 	.byte	0x04, 0x12
        /*0032*/ 	.short	(.L_9 - .L_8)
	.align		4
.L_8:
        /*0034*/ 	.word	index@(_Z19transpose_optimizedPfS_ii)
        /*0038*/ 	.word	0x00000000


	//----- nvinfo : EIATTR_MIN_STACK_SIZE
	.align		4
.L_9:
        /*003c*/ 	.byte	0x04, 0x12
        /*003e*/ 	.short	(.L_11 - .L_10)
	.align		4
.L_10:
        /*0040*/ 	.word	index@(_Z15transpose_naivePfS_ii)
        /*0044*/ 	.word	0x00000000
.L_11:


//--------------------- .nv.compat                --------------------------
	.section	.nv.compat,"",@"SHT_CUDA_COMPAT_INFO"
	.align	4
        /*0000*/ 	.byte	0x02, 0x09, 0x00, 0x00, 0x02, 0x02, 0x01, 0x00, 0x02, 0x05, 0x05, 0x00, 0x03, 0x07, 0x01, 0x01
        /*0010*/ 	.byte	0x02, 0x03, 0x00, 0x00, 0x02, 0x06, 0x01, 0x00, 0x04, 0x0b, 0x08, 0x00, 0x09, 0x00, 0x00, 0x00
        /*0020*/ 	.byte	0x00, 0x00, 0x00, 0x00


//--------------------- .nv.info._Z19transpose_optimizedPfS_ii --------------------------
	.section	.nv.info._Z19transpose_optimizedPfS_ii,"",@"SHT_CUDA_INFO"
	.sectionflags	@""
	.align	4


	//----- nvinfo : EIATTR_CUDA_API_VERSION
	.align		4
        /*0000*/ 	.byte	0x04, 0x37
        /*0002*/ 	.short	(.L_13 - .L_12)
.L_12:
        /*0004*/ 	.word	0x00000082


	//----- nvinfo : EIATTR_KPARAM_INFO
	.align		4
.L_13:
        /*0008*/ 	.byte	0x04, 0x17
        /*000a*/ 	.short	(.L_15 - .L_14)
.L_14:
        /*000c*/ 	.word	0x00000000
        /*0010*/ 	.short	0x0003
        /*0012*/ 	.short	0x0014
        /*0014*/ 	.byte	0x00, 0xf0, 0x11, 0x00


	//----- nvinfo : EIATTR_KPARAM_INFO
	.align		4
.L_15:
        /*0018*/ 	.byte	0x04, 0x17
        /*001a*/ 	.short	(.L_17 - .L_16)
.L_16:
        /*001c*/ 	.word	0x00000000
        /*0020*/ 	.short	0x0002
        /*0022*/ 	.short	0x0010
        /*0024*/ 	.byte	0x00, 0xf0, 0x11, 0x00


	//----- nvinfo : EIATTR_KPARAM_INFO
	.align		4
.L_17:
        /*0028*/ 	.byte	0x04, 0x17
        /*002a*/ 	.short	(.L_19 - .L_18)
.L_18:
        /*002c*/ 	.word	0x00000000
        /*0030*/ 	.short	0x0001
        /*0032*/ 	.short	0x0008
        /*0034*/ 	.byte	0x00, 0xf5, 0x21, 0x00


	//----- nvinfo : EIATTR_KPARAM_INFO
	.align		4
.L_19:
        /*0038*/ 	.byte	0x04, 0x17
        /*003a*/ 	.short	(.L_21 - .L_20)
.L_20:
        /*003c*/ 	.word	0x00000000
        /*0040*/ 	.short	0x0000
        /*0042*/ 	.short	0x0000
        /*0044*/ 	.byte	0x00, 0xf5, 0x21, 0x00


	//----- nvinfo : EIATTR_SPARSE_MMA_MASK
	.align		4
.L_21:
        /*0048*/ 	.byte	0x03, 0x50
        /*004a*/ 	.short	0x0000


	//----- nvinfo : EIATTR_MAXREG_COUNT
	.align		4
        /*004c*/ 	.byte	0x03, 0x1b
        /*004e*/ 	.short	0x00ff


	//----- nvinfo : EIATTR_NUM_BARRIERS
	.align		4
        /*0050*/ 	.byte	0x02, 0x4c
        /*0052*/ 	.byte	0x01
	.zero		1


	//----- nvinfo : EIATTR_MERCURY_ISA_VERSION
	.align		4
        /*0054*/ 	.byte	0x03, 0x5f
        /*0056*/ 	.short	0x0101


	//----- nvinfo : EIATTR_VRC_CTA_INIT_COUNT
	.align		4
        /*0058*/ 	.byte	0x02, 0x4a
	.zero		1
	.zero		1


	//----- nvinfo : EIATTR_EXIT_INSTR_OFFSETS
	.align		4
        /*005c*/ 	.byte	0x04, 0x1c
        /*005e*/ 	.short	(.L_23 - .L_22)


	//   ....[0]....
.L_22:
        /*0060*/ 	.word	0x000001a0


	//   ....[1]....
        /*0064*/ 	.word	0x00000250


	//----- nvinfo : EIATTR_CBANK_PARAM_SIZE
	.align		4
.L_23:
        /*0068*/ 	.byte	0x03, 0x19
        /*006a*/ 	.short	0x0018


	//----- nvinfo : EIATTR_PARAM_CBANK
	.align		4
        /*006c*/ 	.byte	0x04, 0x0a
        /*006e*/ 	.short	(.L_25 - .L_24)
	.align		4
.L_24:
        /*0070*/ 	.word	index@(.nv.constant0._Z19transpose_optimizedPfS_ii)
        /*0074*/ 	.short	0x0380
        /*0076*/ 	.short	0x0018


	//----- nvinfo : EIATTR_SW_WAR
	.align		4
.L_25:
        /*0078*/ 	.byte	0x04, 0x36
        /*007a*/ 	.short	(.L_27 - .L_26)
.L_26:
        /*007c*/ 	.word	0x00000008
.L_27:


//--------------------- .nv.info._Z15transpose_naivePfS_ii --------------------------
	.section	.nv.info._Z15transpose_naivePfS_ii,"",@"SHT_CUDA_INFO"
	.sectionflags	@""
	.align	4


	//----- nvinfo : EIATTR_CUDA_API_VERSION
	.align		4
        /*0000*/ 	.byte	0x04, 0x37
        /*0002*/ 	.short	(.L_29 - .L_28)
.L_28:
        /*0004*/ 	.word	0x00000082


	//----- nvinfo : EIATTR_KPARAM_INFO
	.align		4
.L_29:
        /*0008*/ 	.byte	0x04, 0x17
        /*000a*/ 	.short	(.L_31 - .L_30)
.L_30:
        /*000c*/ 	.word	0x00000000
        /*0010*/ 	.short	0x0003
        /*0012*/ 	.short	0x0014
        /*0014*/ 	.byte	0x00, 0xf0, 0x11, 0x00


	//----- nvinfo : EIATTR_KPARAM_INFO
	.align		4
.L_31:
        /*0018*/ 	.byte	0x04, 0x17
        /*001a*/ 	.short	(.L_33 - .L_32)
.L_32:
        /*001c*/ 	.word	0x00000000
        /*0020*/ 	.short	0x0002
        /*0022*/ 	.short	0x0010
        /*0024*/ 	.byte	0x00, 0xf0, 0x11, 0x00


	//----- nvinfo : EIATTR_KPARAM_INFO
	.align		4
.L_33:
        /*0028*/ 	.byte	0x04, 0x17
        /*002a*/ 	.short	(.L_35 - .L_34)
.L_34:
        /*002c*/ 	.word	0x00000000
        /*0030*/ 	.short	0x0001
        /*0032*/ 	.short	0x0008
        /*0034*/ 	.byte	0x00, 0xf5, 0x21, 0x00


	//----- nvinfo : EIATTR_KPARAM_INFO
	.align		4
.L_35:
        /*0038*/ 	.byte	0x04, 0x17
        /*003a*/ 	.short	(.L_37 - .L_36)
.L_36:
        /*003c*/ 	.word	0x00000000
        /*0040*/ 	.short	0x0000
        /*0042*/ 	.short	0x0000
        /*0044*/ 	.byte	0x00, 0xf5, 0x21, 0x00


	//----- nvinfo : EIATTR_SPARSE_MMA_MASK
	.align		4
.L_37:
        /*0048*/ 	.byte	0x03, 0x50
        /*004a*/ 	.short	0x0000


	//----- nvinfo : EIATTR_MAXREG_COUNT
	.align		4
        /*004c*/ 	.byte	0x03, 0x1b
        /*004e*/ 	.short	0x00ff


	//----- nvinfo : EIATTR_MERCURY_ISA_VERSION
	.align		4
        /*0050*/ 	.byte	0x03, 0x5f
        /*0052*/ 	.short	0x0101


	//----- nvinfo : EIATTR_VRC_CTA_INIT_COUNT
	.align		4
        /*0054*/ 	.byte	0x02, 0x4a
	.zero		1
	.zero		1


	//----- nvinfo : EIATTR_EXIT_INSTR_OFFSETS
	.align		4
        /*0058*/ 	.byte	0x04, 0x1c
        /*005a*/ 	.short	(.L_39 - .L_38)


	//   ....[0]....
.L_38:
        /*005c*/ 	.word	0x000000c0


	//   ....[1]....
        /*0060*/ 	.word	0x00000160


	//----- nvinfo : EIATTR_CBANK_PARAM_SIZE
	.align		4
.L_39:
        /*0064*/ 	.byte	0x03, 0x19
        /*0066*/ 	.short	0x0018


	//----- nvinfo : EIATTR_PARAM_CBANK
	.align		4
        /*0068*/ 	.byte	0x04, 0x0a
        /*006a*/ 	.short	(.L_41 - .L_40)
	.align		4
.L_40:
        /*006c*/ 	.word	index@(.nv.constant0._Z15transpose_naivePfS_ii)
        /*0070*/ 	.short	0x0380
        /*0072*/ 	.short	0x0018


	//----- nvinfo : EIATTR_SW_WAR
	.align		4
.L_41:
        /*0074*/ 	.byte	0x04, 0x36
        /*0076*/ 	.short	(.L_43 - .L_42)
.L_42:
        /*0078*/ 	.word	0x00000008
.L_43:


//--------------------- .nv.callgraph             --------------------------
	.section	.nv.callgraph,"",@"SHT_CUDA_CALLGRAPH"
	.align	4
	.sectionentsize	8
	.align		4
        /*0000*/ 	.word	0x00000000
	.align		4
        /*0004*/ 	.word	0xffffffff
	.align		4
        /*0008*/ 	.word	0x00000000
	.align		4
        /*000c*/ 	.word	0xfffffffe
	.align		4
        /*0010*/ 	.word	0x00000000
	.align		4
        /*0014*/ 	.word	0xfffffffd
	.align		4
        /*0018*/ 	.word	0x00000000
	.align		4
        /*001c*/ 	.word	0xfffffffc


//--------------------- .text._Z19transpose_optimizedPfS_ii --------------------------
	.section	.text._Z19transpose_optimizedPfS_ii,"ax",@progbits
	.align	128
        .global         _Z19transpose_optimizedPfS_ii
        .type           _Z19transpose_optimizedPfS_ii,@function
        .size           _Z19transpose_optimizedPfS_ii,(.L_x_2 - _Z19transpose_optimizedPfS_ii)
        .other          _Z19transpose_optimizedPfS_ii,@"STO_CUDA_ENTRY STV_DEFAULT"
_Z19transpose_optimizedPfS_ii:
.text._Z19transpose_optimizedPfS_ii:
[----:B------:R-:W-:Y:S01]  /*0000*/  LDC R1, c[0x0][0x37c] ;  /* 0x0000df00ff017b82 */ /* 0x000fe20000000800 */
[----:B------:R-:W0:Y:S01]  /*0010*/  S2R R8, SR_TID.Y ;  /* 0x0000000000087919 */ /* 0x000e220000002200 */
[----:B------:R-:W1:Y:S01]  /*0020*/  LDCU.64 UR6, c[0x0][0x390] ;  /* 0x00007200ff0677ac */ /* 0x000e620008000a00 */
[----:B------:R-:W0:Y:S01]  /*0030*/  S2R R9, SR_CTAID.Y ;  /* 0x0000000000097919 */ /* 0x000e220000002600 */
[----:B------:R-:W2:Y:S01]  /*0040*/  LDCU.64 UR4, c[0x0][0x358] ;  /* 0x00006b00ff0477ac */ /* 0x000ea20008000a00 */
[----:B------:R-:W3:Y:S01]  /*0050*/  S2R R7, SR_CTAID.X ;  /* 0x0000000000077919 */ /* 0x000ee20000002500 */
[----:B------:R-:W3:Y:S01]  /*0060*/  S2R R6, SR_TID.X ;  /* 0x0000000000067919 */ /* 0x000ee20000002100 */
[----:B0-----:R-:W-:-:S05]  /*0070*/  IMAD R5, R9, 0x20, R8 ;  /* 0x0000002009057824 */ /* 0x001fca00078e0208 */
[----:B-1----:R-:W-:Y:S01]  /*0080*/  ISETP.GE.AND P0, PT, R5, UR6, PT ;  /* 0x0000000605007c0c */ /* 0x002fe2000bf06270 */
[----:B---3--:R-:W-:-:S05]  /*0090*/  IMAD R0, R7, 0x20, R6 ;  /* 0x0000002007007824 */ /* 0x008fca00078e0206 */
[----:B------:R-:W-:-:S13]  /*00a0*/  ISETP.GE.OR P0, PT, R0, UR7, P0 ;  /* 0x0000000700007c0c */ /* 0x000fda0008706670 */
[----:B------:R-:W0:Y:S01]  /*00b0*/  @!P0 LDC.64 R2, c[0x0][0x380] ;  /* 0x0000e000ff028b82 */ /* 0x000e220000000a00 */
[----:B------:R-:W-:-:S04]  /*00c0*/  @!P0 IMAD R5, R5, UR7, R0 ;  /* 0x0000000705058c24 */ /* 0x000fc8000f8e0200 */
[----:B0-----:R-:W-:-:S06]  /*00d0*/  @!P0 IMAD.WIDE R2, R5, 0x4, R2 ;  /* 0x0000000405028825 */ /* 0x001fcc00078e0202 */
[----:B--2---:R-:W2:Y:S01]  /*00e0*/  @!P0 LDG.E R2, desc[UR4][R2.64] ;  /* 0x0000000402028981 */ /* 0x004ea2000c1e1900 */
[----:B------:R-:W-:Y:S01]  /*00f0*/  @!P0 MOV R0, 0x400 ;  /* 0x0000040000008802 */ /* 0x000fe20000000f00 */
[----:B------:R-:W-:Y:S01]  /*0100*/  IMAD R4, R9, 0x20, R6 ;  /* 0x0000002009047824 */ /* 0x000fe200078e0206 */
[----:B------:R-:W-:Y:S01]  /*0110*/  LEA R7, R7, R8, 0x5 ;  /* 0x0000000807077211 */ /* 0x000fe200078e28ff */
[----:B------:R-:W0:Y:S03]  /*0120*/  @!P0 S2R R5, SR_CgaCtaId ;  /* 0x0000000000058919 */ /* 0x000e260000008800 */
[----:B------:R-:W-:-:S04]  /*0130*/  ISETP.GE.AND P1, PT, R7, UR7, PT ;  /* 0x0000000707007c0c */ /* 0x000fc8000bf26270 */
[----:B------:R-:W-:Y:S02]  /*0140*/  ISETP.GE.OR P1, PT, R4, UR6, P1 ;  /* 0x0000000604007c0c */ /* 0x000fe40008f26670 */
[----:B0-----:R-:W-:-:S05]  /*0150*/  @!P0 LEA R0, R5, R0, 0x18 ;  /* 0x0000000005008211 */ /* 0x001fca00078ec0ff */
[----:B------:R-:W-:-:S05]  /*0160*/  @!P0 IMAD R0, R8, 0x84, R0 ;  /* 0x0000008408008824 */ /* 0x000fca00078e0200 */
[----:B------:R-:W-:-:S05]  /*0170*/  @!P0 LEA R5, R6, R0, 0x2 ;  /* 0x0000000006058211 */ /* 0x000fca00078e10ff */
[----:B--2---:R0:W-:Y:S01]  /*0180*/  @!P0 STS [R5], R2 ;  /* 0x0000000205008388 */ /* 0x0041e20000000800 */
[----:B------:R-:W-:Y:S06]  /*0190*/  BAR.SYNC.DEFER_BLOCKING 0x0 ;  /* 0x0000000000007b1d */ /* 0x000fec0000010000 */
[----:B------:R-:W-:Y:S05]  /*01a0*/  @P1 EXIT ;  /* 0x000000000000194d */ /* 0x000fea0003800000 */
[----:B------:R-:W1:Y:S01]  /*01b0*/  S2R R3, SR_CgaCtaId ;  /* 0x0000000000037919 */ /* 0x000e620000008800 */
[----:B------:R-:W-:Y:S01]  /*01c0*/  MOV R0, 0x400 ;  /* 0x0000040000007802 */ /* 0x000fe20000000f00 */
[----:B------:R-:W-:-:S03]  /*01d0*/  IMAD R7, R7, UR6, R4 ;  /* 0x0000000607077c24 */ /* 0x000fc6000f8e0204 */
[----:B-1----:R-:W-:-:S05]  /*01e0*/  LEA R3, R3, R0, 0x18 ;  /* 0x0000000003037211 */ /* 0x002fca00078ec0ff */
[----:B------:R-:W-:Y:S02]  /*01f0*/  IMAD R0, R6, 0x84, R3 ;  /* 0x0000008406007824 */ /* 0x000fe400078e0203 */
[----:B0-----:R-:W0:Y:S02]  /*0200*/  LDC.64 R2, c[0x0][0x388] ;  /* 0x0000e200ff027b82 */ /* 0x001e240000000a00 */
[----:B------:R-:W-:-:S05]  /*0210*/  IMAD R0, R8, 0x4, R0 ;  /* 0x0000000408007824 */ /* 0x000fca00078e0200 */
[----:B------:R-:W1:Y:S01]  /*0220*/  LDS R5, [R0] ;  /* 0x0000000000057984 */ /* 0x000e620000000800 */
[----:B0-----:R-:W-:-:S05]  /*0230*/  IMAD.WIDE R2, R7, 0x4, R2 ;  /* 0x0000000407027825 */ /* 0x001fca00078e0202 */
[----:B-1----:R-:W-:Y:S01]  /*0240*/  STG.E desc[UR4][R2.64], R5 ;  /* 0x0000000502007986 */ /* 0x002fe2000c101904 */
[----:B------:R-:W-:Y:S05]  /*0250*/  EXIT ;  /* 0x000000000000794d */ /* 0x000fea0003800000 */
.L_x_0:
[----:B------:R-:W-:-:S00]  /*0260*/  BRA `(.L_x_0) ;  /* 0xfffffffc00fc7947 */ /* 0x000fc0000383ffff */
[----:B------:R-:W-:-:S00]  /*0270*/  NOP ;  /* 0x0000000000007918 */ /* 0x000fc00000000000 */
        /* <DEDUP_REMOVED lines=8> */
.L_x_2:


//--------------------- .text._Z15transpose_naivePfS_ii --------------------------
	.section	.text._Z15transpose_naivePfS_ii,"ax",@progbits
	.align	128
        .global         _Z15transpose_naivePfS_ii
        .type           _Z15transpose_naivePfS_ii,@function
        .size           _Z15transpose_naivePfS_ii,(.L_x_3 - _Z15transpose_naivePfS_ii)
        .other          _Z15transpose_naivePfS_ii,@"STO_CUDA_ENTRY STV_DEFAULT"
_Z15transpose_naivePfS_ii:
.text._Z15transpose_naivePfS_ii:
[----:B------:R-:W-:Y:S01]  /*0000*/  LDC R1, c[0x0][0x37c] ;  /* 0x0000df00ff017b82 */ /* 0x000fe20000000800 */
[----:B------:R-:W0:Y:S07]  /*0010*/  S2R R2, SR_TID.Y ;  /* 0x0000000000027919 */ /* 0x000e2e0000002200 */
[----:B------:R-:W1:Y:S01]  /*0020*/  LDC R0, c[0x0][0x360] ;  /* 0x0000d800ff007b82 */ /* 0x000e620000000800 */
[----:B------:R-:W2:Y:S01]  /*0030*/  LDCU.64 UR6, c[0x0][0x390] ;  /* 0x00007200ff0677ac */ /* 0x000ea20008000a00 */
[----:B------:R-:W1:Y:S06]  /*0040*/  S2R R3, SR_TID.X ;  /* 0x0000000000037919 */ /* 0x000e6c0000002100 */
[----:B------:R-:W0:Y:S08]  /*0050*/  S2UR UR5, SR_CTAID.Y ;  /* 0x00000000000579c3 */ /* 0x000e300000002600 */
[----:B------:R-:W0:Y:S08]  /*0060*/  LDC R7, c[0x0][0x364] ;  /* 0x0000d900ff077b82 */ /* 0x000e300000000800 */
[----:B------:R-:W1:Y:S01]  /*0070*/  S2UR UR4, SR_CTAID.X ;  /* 0x00000000000479c3 */ /* 0x000e620000002500 */
[----:B0-----:R-:W-:-:S05]  /*0080*/  IMAD R7, R7, UR5, R2 ;  /* 0x0000000507077c24 */ /* 0x001fca000f8e0202 */
[----:B--2---:R-:W-:Y:S01]  /*0090*/  ISETP.GE.AND P0, PT, R7, UR7, PT ;  /* 0x0000000707007c0c */ /* 0x004fe2000bf06270 */
[----:B-1----:R-:W-:-:S05]  /*00a0*/  IMAD R0, R0, UR4, R3 ;  /* 0x0000000400007c24 */ /* 0x002fca000f8e0203 */
[----:B------:R-:W-:-:S13]  /*00b0*/  ISETP.GE.OR P0, PT, R0, UR6, P0 ;  /* 0x0000000600007c0c */ /* 0x000fda0008706670 */
[----:B------:R-:W-:Y:S05]  /*00c0*/  @P0 EXIT ;  /* 0x000000000000094d */ /* 0x000fea0003800000 */
[----:B------:R-:W0:Y:S01]  /*00d0*/  LDC.64 R2, c[0x0][0x380] ;  /* 0x0000e000ff027b82 */ /* 0x000e220000000a00 */
[----:B------:R-:W1:Y:S01]  /*00e0*/  LDCU.64 UR4, c[0x0][0x358] ;  /* 0x00006b00ff0477ac */ /* 0x000e620008000a00 */
[----:B------:R-:W-:-:S04]  /*00f0*/  IMAD R5, R0, UR7, R7 ;  /* 0x0000000700057c24 */ /* 0x000fc8000f8e0207 */
[----:B0-----:R-:W-:Y:S02]  /*0100*/  IMAD.WIDE R2, R5, 0x4, R2 ;  /* 0x0000000405027825 */ /* 0x001fe400078e0202 */
[----:B------:R-:W0:Y:S04]  /*0110*/  LDC.64 R4, c[0x0][0x388] ;  /* 0x0000e200ff047b82 */ /* 0x000e280000000a00 */
[----:B-1----:R-:W2:Y:S01]  /*0120*/  LDG.E R3, desc[UR4][R2.64] ;  /* 0x0000000402037981 */ /* 0x002ea2000c1e1900 */
[----:B------:R-:W-:-:S04]  /*0130*/  IMAD R7, R7, UR6, R0 ;  /* 0x0000000607077c24 */ /* 0x000fc8000f8e0200 */
[----:B0-----:R-:W-:-:S05]  /*0140*/  IMAD.WIDE R4, R7, 0x4, R4 ;  /* 0x0000000407047825 */ /* 0x001fca00078e0204 */
[----:B--2---:R-:W-:Y:S01]  /*0150*/  STG.E desc[UR4][R4.64], R3 ;  /* 0x0000000304007986 */ /* 0x004fe2000c101904 */
[----:B------:R-:W-:Y:S05]  /*0160*/  EXIT ;  /* 0x000000000000794d */ /* 0x000fea0003800000 */
.L_x_1:
        /* <DEDUP_REMOVED lines=9> */
.L_x_3:


//--------------------- .nv.shared._Z19transpose_optimizedPfS_ii --------------------------
	.section	.nv.shared._Z19transpose_optimizedPfS_ii,"aw",@nobits
	.sectionflags	@""
	.align	4
.nv.shared._Z19transpose_optimizedPfS_ii:
	.zero		5248


//--------------------- .nv.shared.reserved.0     --------------------------
	.section	.nv.shared.reserved.0,"aw",@nobits
	.weak		__nv_reservedSMEM_offset_0_alias
	.size		__nv_reservedSMEM_offset_0_alias, 0, 64
	.other		__nv_reservedSMEM_offset_0_alias,@"STO_CUDA_RESERVED_SHARED STV_DEFAULT"
__nv_reservedSMEM_offset_0_alias:
	.zero		0
	.zero		64


//--------------------- .nv.constant0._Z19transpose_optimizedPfS_ii --------------------------
	.section	.nv.constant0._Z19transpose_optimizedPfS_ii,"a",@progbits
	.sectionflags	@""
	.align	4
.nv.constant0._Z19transpose_optimizedPfS_ii:
	.zero		920


//--------------------- .nv.constant0._Z15transpose_naivePfS_ii --------------------------
	.section	.nv.constant0._Z15transpose_naivePfS_ii,"a",@progbits
	.sectionflags	@""
	.align	4
.nv.constant0._Z15transpose_naivePfS_ii:
	.zero		920


//--------------------- SYMBOLS --------------------------

	.type		.nv.reservedSmem.offset0,@object
	.size		.nv.reservedSmem.offset0,0x4
	.type		.nv.reservedSmem.cap,@object
	.size		.nv.reservedSmem.cap,0x4
